//
// Generated by NVIDIA NVVM Compiler
//
// Compiler Build ID: CL-36424714
// Cuda compilation tools, release 13.0, V13.0.88
// Based on NVVM 20.0.0
//

.version 9.0
.target sm_100
.address_size 64

	// .globl	_Z14gpu_matrixmultPfS_S_iiiii
.extern .shared .align 16 .b8 bigarray[];

.visible .entry _Z14gpu_matrixmultPfS_S_iiiii(
	.param .u64 .ptr .align 1 _Z14gpu_matrixmultPfS_S_iiiii_param_0,
	.param .u64 .ptr .align 1 _Z14gpu_matrixmultPfS_S_iiiii_param_1,
	.param .u64 .ptr .align 1 _Z14gpu_matrixmultPfS_S_iiiii_param_2,
	.param .u32 _Z14gpu_matrixmultPfS_S_iiiii_param_3,
	.param .u32 _Z14gpu_matrixmultPfS_S_iiiii_param_4,
	.param .u32 _Z14gpu_matrixmultPfS_S_iiiii_param_5,
	.param .u32 _Z14gpu_matrixmultPfS_S_iiiii_param_6,
	.param .u32 _Z14gpu_matrixmultPfS_S_iiiii_param_7
)
{
	.reg .pred 	%p<18>;
	.reg .b32 	%r<53>;
	.reg .b32 	%f<35>;
	.reg .b64 	%rd<13>;

	ld.param.u64 	%rd5, [_Z14gpu_matrixmultPfS_S_iiiii_param_0];
	ld.param.u64 	%rd6, [_Z14gpu_matrixmultPfS_S_iiiii_param_1];
	ld.param.u64 	%rd7, [_Z14gpu_matrixmultPfS_S_iiiii_param_2];
	ld.param.u32 	%r25, [_Z14gpu_matrixmultPfS_S_iiiii_param_3];
	ld.param.u32 	%r26, [_Z14gpu_matrixmultPfS_S_iiiii_param_4];
	ld.param.u32 	%r27, [_Z14gpu_matrixmultPfS_S_iiiii_param_5];
	mov.u32 	%r1, %tid.x;
	mov.u32 	%r50, %tid.y;
	mov.u32 	%r28, %ctaid.y;
	mad.lo.s32 	%r3, %r28, 3, %r50;
	mul.lo.s32 	%r4, %r50, 3;
	add.s32 	%r29, %r4, %r1;
	shl.b32 	%r30, %r29, 2;
	mov.u32 	%r31, bigarray;
	add.s32 	%r32, %r31, %r30;
	add.s32 	%r5, %r32, 108;
	mov.b32 	%r33, 0;
	st.shared.u32 	[%r32+108], %r33;
	st.shared.u32 	[%r32+144], %r33;
	setp.lt.s32 	%p1, %r27, 1;
	@%p1 bra 	$L__BB0_9;
	add.s32 	%r34, %r27, 2;
	mul.hi.u32 	%r35, %r34, -1431655765;
	shr.u32 	%r36, %r35, 1;
	mov.u32 	%r37, %ctaid.x;
	shl.b32 	%r38, %r4, 2;
	add.s32 	%r6, %r31, %r38;
	mul.lo.s32 	%r40, %r37, 3;
	add.s32 	%r7, %r40, %r1;
	shl.b32 	%r41, %r1, 2;
	add.s32 	%r42, %r31, %r41;
	add.s32 	%r8, %r42, 36;
	add.s32 	%r9, %r7, 3;
	neg.s32 	%r52, %r36;
	mad.lo.s32 	%r43, %r50, %r26, %r1;
	add.s32 	%r51, %r43, %r40;
	mul.lo.s32 	%r12, %r26, 3;
	mad.lo.s32 	%r49, %r27, %r3, %r1;
	cvta.to.global.u64 	%rd1, %rd5;
	cvta.to.global.u64 	%rd2, %rd6;
	mov.u32 	%r48, %r1;
$L__BB0_2:
	setp.ge.s32 	%p2, %r3, %r25;
	setp.ge.s32 	%p3, %r48, %r27;
	mov.f32 	%f32, 0f00000000;
	or.pred  	%p4, %p3, %p2;
	@%p4 bra 	$L__BB0_4;
	mul.wide.u32 	%rd8, %r49, 4;
	add.s64 	%rd9, %rd1, %rd8;
	ld.global.f32 	%f32, [%rd9];
$L__BB0_4:
	setp.ge.s32 	%p5, %r7, %r26;
	st.shared.f32 	[%r5+-108], %f32;
	setp.ge.s32 	%p6, %r50, %r27;
	mul.wide.s32 	%rd10, %r51, 4;
	add.s64 	%rd4, %rd2, %rd10;
	mov.f32 	%f33, 0f00000000;
	or.pred  	%p7, %p6, %p5;
	@%p7 bra 	$L__BB0_6;
	ld.global.f32 	%f33, [%rd4];
$L__BB0_6:
	setp.ge.s32 	%p8, %r50, %r27;
	setp.ge.s32 	%p9, %r9, %r26;
	st.shared.f32 	[%r5+-72], %f33;
	bar.sync 	0;
	ld.shared.f32 	%f10, [%r5];
	ld.shared.f32 	%f11, [%r6];
	ld.shared.f32 	%f12, [%r8];
	fma.rn.f32 	%f13, %f11, %f12, %f10;
	st.shared.f32 	[%r5], %f13;
	ld.shared.f32 	%f14, [%r6+4];
	ld.shared.f32 	%f15, [%r8+12];
	fma.rn.f32 	%f16, %f14, %f15, %f13;
	st.shared.f32 	[%r5], %f16;
	ld.shared.f32 	%f17, [%r6+8];
	ld.shared.f32 	%f18, [%r8+24];
	fma.rn.f32 	%f19, %f17, %f18, %f16;
	st.shared.f32 	[%r5], %f19;
	bar.sync 	0;
	mov.f32 	%f34, 0f00000000;
	or.pred  	%p10, %p8, %p9;
	@%p10 bra 	$L__BB0_8;
	ld.global.f32 	%f34, [%rd4+12];
$L__BB0_8:
	st.shared.f32 	[%r5+-72], %f34;
	bar.sync 	0;
	ld.shared.f32 	%f20, [%r5+36];
	ld.shared.f32 	%f21, [%r6];
	ld.shared.f32 	%f22, [%r8];
	fma.rn.f32 	%f23, %f21, %f22, %f20;
	st.shared.f32 	[%r5+36], %f23;
	ld.shared.f32 	%f24, [%r6+4];
	ld.shared.f32 	%f25, [%r8+12];
	fma.rn.f32 	%f26, %f24, %f25, %f23;
	st.shared.f32 	[%r5+36], %f26;
	ld.shared.f32 	%f27, [%r6+8];
	ld.shared.f32 	%f28, [%r8+24];
	fma.rn.f32 	%f29, %f27, %f28, %f26;
	st.shared.f32 	[%r5+36], %f29;
	bar.sync 	0;
	add.s32 	%r52, %r52, 1;
	setp.eq.s32 	%p11, %r52, 0;
	add.s32 	%r51, %r51, %r12;
	add.s32 	%r50, %r50, 3;
	add.s32 	%r49, %r49, 3;
	add.s32 	%r48, %r48, 3;
	@%p11 bra 	$L__BB0_9;
	bra.uni 	$L__BB0_2;
$L__BB0_9:
	mov.u32 	%r45, %ctaid.x;
	setp.lt.s32 	%p12, %r3, %r25;
	mad.lo.s32 	%r14, %r45, 3, %r1;
	setp.lt.s32 	%p13, %r14, %r26;
	and.pred  	%p14, %p12, %p13;
	mad.lo.s32 	%r46, %r26, %r3, %r14;
	cvta.to.global.u64 	%rd11, %rd7;
	mul.wide.s32 	%rd12, %r46, 4;
	add.s64 	%rd3, %rd11, %rd12;
	@%p14 bra 	$L__BB0_10;
	bra.uni 	$L__BB0_11;
$L__BB0_10:
	ld.shared.f32 	%f30, [%r5];
	st.global.f32 	[%rd3], %f30;
$L__BB0_11:
	setp.ge.s32 	%p15, %r3, %r25;
	add.s32 	%r47, %r14, 3;
	setp.ge.s32 	%p16, %r47, %r26;
	or.pred  	%p17, %p15, %p16;
	@%p17 bra 	$L__BB0_13;
	ld.shared.f32 	%f31, [%r5+36];
	st.global.f32 	[%rd3+12], %f31;
$L__BB0_13:
	ret;

}


// ===== COMPILED SASS (sm_100) =====

	.target	sm_100

	.elftype	@"ET_EXEC"


//--------------------- .note.nv.tkinfo           --------------------------
	.section	.note.nv.tkinfo,"",@"SHT_NOTE"
	.sectionflags	@"SHF_NOTE_NV_TKINFO"
	.tkinfo
        /*0018*/ 	.word	0x00000002
        /*0030*/ 	.string	""
        /*0030*/ 	.string	"ptxas"
        /*0030*/ 	.string	"Cuda compilation tools, release 13.0, V13.0.88"
        /*0030*/ 	.string	"Build cuda_13.0.r13.0/compiler.36424714_0"
        /*0030*/ 	.string	"-arch sm_100 -m 64 "



//--------------------- .note.nv.cuinfo           --------------------------
	.section	.note.nv.cuinfo,"",@"SHT_NOTE"
	.sectionflags	@"SHF_NOTE_NV_CUINFO"
        /*0018*/ 	.short	0x0002
        /*001a*/ 	.short	0x0064
        /*001c*/ 	.short	0x0082
	.zero		2


//--------------------- .nv.info                  --------------------------
	.section	.nv.info,"",@"SHT_CUDA_INFO"
	.align	4


	//----- nvinfo : EIATTR_REGCOUNT
	.align		4
        /*0000*/ 	.byte	0x04, 0x2f
        /*0002*/ 	.short	(.L_1 - .L_0)
	.align		4
.L_0:
        /*0004*/ 	.word	index@(_Z14gpu_matrixmultPfS_S_iiiii)
        /*0008*/ 	.word	0x0000001c


	//----- nvinfo : EIATTR_FRAME_SIZE
	.align		4
.L_1:
        /*000c*/ 	.byte	0x04, 0x11
        /*000e*/ 	.short	(.L_3 - .L_2)
	.align		4
.L_2:
        /*0010*/ 	.word	index@(_Z14gpu_matrixmultPfS_S_iiiii)
        /*0014*/ 	.word	0x00000000


	//----- nvinfo : EIATTR_MIN_STACK_SIZE
	.align		4
.L_3:
        /*0018*/ 	.byte	0x04, 0x12
        /*001a*/ 	.short	(.L_5 - .L_4)
	.align		4
.L_4:
        /*001c*/ 	.word	index@(_Z14gpu_matrixmultPfS_S_iiiii)
        /*0020*/ 	.word	0x00000000
.L_5:


//--------------------- .nv.compat                --------------------------
	.section	.nv.compat,"",@"SHT_CUDA_COMPAT_INFO"
	.align	4
        /*0000*/ 	.byte	0x02, 0x09, 0x00, 0x00, 0x02, 0x02, 0x01, 0x00, 0x02, 0x05, 0x05, 0x00, 0x03, 0x07, 0x01, 0x01
        /*0010*/ 	.byte	0x02, 0x03, 0x00, 0x00, 0x02, 0x06, 0x01, 0x00, 0x04, 0x0b, 0x08, 0x00, 0x09, 0x00, 0x00, 0x00
        /*0020*/ 	.byte	0x00, 0x00, 0x00, 0x00


//--------------------- .nv.info._Z14gpu_matrixmultPfS_S_iiiii --------------------------
	.section	.nv.info._Z14gpu_matrixmultPfS_S_iiiii,"",@"SHT_CUDA_INFO"
	.sectionflags	@""
	.align	4


	//----- nvinfo : EIATTR_CUDA_API_VERSION
	.align		4
        /*0000*/ 	.byte	0x04, 0x37
        /*0002*/ 	.short	(.L_7 - .L_6)
.L_6:
        /*0004*/ 	.word	0x00000082


	//----- nvinfo : EIATTR_KPARAM_INFO
	.align		4
.L_7:
        /*0008*/ 	.byte	0x04, 0x17
        /*000a*/ 	.short	(.L_9 - .L_8)
.L_8:
        /*000c*/ 	.word	0x00000000
        /*0010*/ 	.short	0x0007
        /*0012*/ 	.short	0x0028
        /*0014*/ 	.byte	0x00, 0xf0, 0x11, 0x00


	//----- nvinfo : EIATTR_KPARAM_INFO
	.align		4
.L_9:
        /*0018*/ 	.byte	0x04, 0x17
        /*001a*/ 	.short	(.L_11 - .L_10)
.L_10:
        /*001c*/ 	.word	0x00000000
        /*0020*/ 	.short	0x0006
        /*0022*/ 	.short	0x0024
        /*0024*/ 	.byte	0x00, 0xf0, 0x11, 0x00


	//----- nvinfo : EIATTR_KPARAM_INFO
	.align		4
.L_11:
        /*0028*/ 	.byte	0x04, 0x17
        /*002a*/ 	.short	(.L_13 - .L_12)
.L_12:
        /*002c*/ 	.word	0x00000000
        /*0030*/ 	.short	0x0005
        /*0032*/ 	.short	0x0020
        /*0034*/ 	.byte	0x00, 0xf0, 0x11, 0x00


	//----- nvinfo : EIATTR_KPARAM_INFO
	.align		4
.L_13:
        /*0038*/ 	.byte	0x04, 0x17
        /*003a*/ 	.short	(.L_15 - .L_14)
.L_14:
        /*003c*/ 	.word	0x00000000
        /*0040*/ 	.short	0x0004
        /*0042*/ 	.short	0x001c
        /*0044*/ 	.byte	0x00, 0xf0, 0x11, 0x00


	//----- nvinfo : EIATTR_KPARAM_INFO
	.align		4
.L_15:
        /*0048*/ 	.byte	0x04, 0x17
        /*004a*/ 	.short	(.L_17 - .L_16)
.L_16:
        /*004c*/ 	.word	0x00000000
        /*0050*/ 	.short	0x0003
        /*0052*/ 	.short	0x0018
        /*0054*/ 	.byte	0x00, 0xf0, 0x11, 0x00


	//----- nvinfo : EIATTR_KPARAM_INFO
	.align		4
.L_17:
        /*0058*/ 	.byte	0x04, 0x17
        /*005a*/ 	.short	(.L_19 - .L_18)
.L_18:
        /*005c*/ 	.word	0x00000000
        /*0060*/ 	.short	0x0002
        /*0062*/ 	.short	0x0010
        /*0064*/ 	.byte	0x00, 0xf5, 0x21, 0x00


	//----- nvinfo : EIATTR_KPARAM_INFO
	.align		4
.L_19:
        /*0068*/ 	.byte	0x04, 0x17
        /*006a*/ 	.short	(.L_21 - .L_20)
.L_20:
        /*006c*/ 	.word	0x00000000
        /*0070*/ 	.short	0x0001
        /*0072*/ 	.short	0x0008
        /*0074*/ 	.byte	0x00, 0xf5, 0x21, 0x00


	//----- nvinfo : EIATTR_KPARAM_INFO
	.align		4
.L_21:
        /*0078*/ 	.byte	0x04, 0x17
        /*007a*/ 	.short	(.L_23 - .L_22)
.L_22:
        /*007c*/ 	.word	0x00000000
        /*0080*/ 	.short	0x0000
        /*0082*/ 	.short	0x0000
        /*0084*/ 	.byte	0x00, 0xf5, 0x21, 0x00


	//----- nvinfo : EIATTR_SPARSE_MMA_MASK
	.align		4
.L_23:
        /*0088*/ 	.byte	0x03, 0x50
        /*008a*/ 	.short	0x0000


	//----- nvinfo : EIATTR_MAXREG_COUNT
	.align		4
        /*008c*/ 	.byte	0x03, 0x1b
        /*008e*/ 	.short	0x00ff


	//----- nvinfo : EIATTR_NUM_BARRIERS
	.align		4
        /*0090*/ 	.byte	0x02, 0x4c
        /*0092*/ 	.byte	0x01
	.zero		1


	//----- nvinfo : EIATTR_MERCURY_ISA_VERSION
	.align		4
        /*0094*/ 	.byte	0x03, 0x5f
        /*0096*/ 	.short	0x0101


	//----- nvinfo : EIATTR_VRC_CTA_INIT_COUNT
	.align		4
        /*0098*/ 	.byte	0x02, 0x4a
	.zero		1
	.zero		1


	//----- nvinfo : EIATTR_EXIT_INSTR_OFFSETS
	.align		4
        /*009c*/ 	.byte	0x04, 0x1c
        /*009e*/ 	.short	(.L_25 - .L_24)


	//   ....[0]....
.L_24:
        /*00a0*/ 	.word	0x000009a0


	//   ....[1]....
        /*00a4*/ 	.word	0x000009d0


	//----- nvinfo : EIATTR_CBANK_PARAM_SIZE
	.align		4
.L_25:
        /*00a8*/ 	.byte	0x03, 0x19
        /*00aa*/ 	.short	0x002c


	//----- nvinfo : EIATTR_PARAM_CBANK
	.align		4
        /*00ac*/ 	.byte	0x04, 0x0a
        /*00ae*/ 	.short	(.L_27 - .L_26)
	.align		4
.L_26:
        /*00b0*/ 	.word	index@(.nv.constant0._Z14gpu_matrixmultPfS_S_iiiii)
        /*00b4*/ 	.short	0x0380
        /*00b6*/ 	.short	0x002c


	//----- nvinfo : EIATTR_SW_WAR
	.align		4
.L_27:
        /*00b8*/ 	.byte	0x04, 0x36
        /*00ba*/ 	.short	(.L_29 - .L_28)
.L_28:
        /*00bc*/ 	.word	0x00000008
.L_29:


//--------------------- .nv.callgraph             --------------------------
	.section	.nv.callgraph,"",@"SHT_CUDA_CALLGRAPH"
	.align	4
	.sectionentsize	8
	.align		4
        /*0000*/ 	.word	0x00000000
	.align		4
        /*0004*/ 	.word	0xffffffff
	.align		4
        /*0008*/ 	.word	0x00000000
	.align		4
        /*000c*/ 	.word	0xfffffffe
	.align		4
        /*0010*/ 	.word	0x00000000
	.align		4
        /*0014*/ 	.word	0xfffffffd
	.align		4
        /*0018*/ 	.word	0x00000000
	.align		4
        /*001c*/ 	.word	0xfffffffc


//--------------------- .text._Z14gpu_matrixmultPfS_S_iiiii --------------------------
	.section	.text._Z14gpu_matrixmultPfS_S_iiiii,"ax",@progbits
	.align	128
        .global         _Z14gpu_matrixmultPfS_S_iiiii
        .type           _Z14gpu_matrixmultPfS_S_iiiii,@function
        .size           _Z14gpu_matrixmultPfS_S_iiiii,(.L_x_3 - _Z14gpu_matrixmultPfS_S_iiiii)
        .other          _Z14gpu_matrixmultPfS_S_iiiii,@"STO_CUDA_ENTRY STV_DEFAULT"
_Z14gpu_matrixmultPfS_S_iiiii:
.text._Z14gpu_matrixmultPfS_S_iiiii:
[----:B------:R-:W-:Y:S01]  /*0000*/  LDC R1, c[0x0][0x37c] ;  /* 0x0000df00ff017b82 */ /* 0x000fe20000000800 */
[----:B------:R-:W0:Y:S01]  /*0010*/  S2R R0, SR_TID.X ;  /* 0x0000000000007919 */ /* 0x000e220000002100 */
[----:B------:R-:W-:Y:S01]  /*0020*/  MOV R2, 0x400 ;  /* 0x0000040000027802 */ /* 0x000fe20000000f00 */
[----:B------:R-:W1:Y:S01]  /*0030*/  LDCU UR4, c[0x0][0x3a0] ;  /* 0x00007400ff0477ac */ /* 0x000e620008000800 */
[----:B------:R-:W0:Y:S01]  /*0040*/  S2R R7, SR_TID.Y ;  /* 0x0000000000077919 */ /* 0x000e220000002200 */
[----:B------:R-:W2:Y:S01]  /*0050*/  LDCU.64 UR6, c[0x0][0x358] ;  /* 0x00006b00ff0677ac */ /* 0x000ea20008000a00 */
[----:B------:R-:W3:Y:S01]  /*0060*/  S2R R13, SR_CgaCtaId ;  /* 0x00000000000d7919 */ /* 0x000ee20000008800 */
[----:B------:R-:W4:Y:S01]  /*0070*/  S2R R4, SR_CTAID.Y ;  /* 0x0000000000047919 */ /* 0x000f220000002600 */
[----:B-1----:R-:W-:Y:S01]  /*0080*/  UISETP.GE.AND UP0, UPT, UR4, 0x1, UPT ;  /* 0x000000010400788c */ /* 0x002fe2000bf06270 */
[----:B0-----:R-:W-:Y:S01]  /*0090*/  IMAD R8, R7, 0x3, R0 ;  /* 0x0000000307087824 */ /* 0x001fe200078e0200 */
[----:B---3--:R-:W-:-:S04]  /*00a0*/  LEA R13, R13, R2, 0x18 ;  /* 0x000000020d0d7211 */ /* 0x008fc800078ec0ff */
[----:B------:R-:W-:Y:S01]  /*00b0*/  LEA R8, R8, R13, 0x2 ;  /* 0x0000000d08087211 */ /* 0x000fe200078e10ff */
[----:B----4-:R-:W-:-:S04]  /*00c0*/  IMAD R9, R4, 0x3, R7 ;  /* 0x0000000304097824 */ /* 0x010fc800078e0207 */
[----:B------:R0:W-:Y:S04]  /*00d0*/  STS [R8+0x6c], RZ ;  /* 0x00006cff08007388 */ /* 0x0001e80000000800 */
[----:B------:R0:W-:Y:S01]  /*00e0*/  STS [R8+0x90], RZ ;  /* 0x000090ff08007388 */ /* 0x0001e20000000800 */
[----:B--2---:R-:W-:Y:S05]  /*00f0*/  BRA.U !UP0, `(.L_x_0) ;  /* 0x0000000508f47547 */ /* 0x004fea000b800000 */
[----:B------:R-:W1:Y:S01]  /*0100*/  LDC.64 R2, c[0x0][0x398] ;  /* 0x0000e600ff027b82 */ /* 0x000e620000000a00 */
[----:B------:R-:W2:Y:S01]  /*0110*/  S2R R11, SR_CTAID.X ;  /* 0x00000000000b7919 */ /* 0x000ea20000002500 */
[----:B------:R-:W-:Y:S02]  /*0120*/  HFMA2 R17, -RZ, RZ, 0, 0 ;  /* 0x00000000ff117431 */ /* 0x000fe400000001ff */
[----:B------:R-:W-:Y:S01]  /*0130*/  IMAD R6, R9, UR4, R0 ;  /* 0x0000000409067c24 */ /* 0x000fe2000f8e0200 */
[----:B------:R-:W-:-:S03]  /*0140*/  MOV R19, RZ ;  /* 0x000000ff00137202 */ /* 0x000fc60000000f00 */
[----:B------:R-:W3:Y:S01]  /*0150*/  LDC.64 R4, c[0x0][0x388] ;  /* 0x0000e200ff047b82 */ /* 0x000ee20000000a00 */
[----:B-1----:R-:W-:Y:S01]  /*0160*/  ISETP.GE.AND P1, PT, R9, R2, PT ;  /* 0x000000020900720c */ /* 0x002fe20003f26270 */
[----:B------:R-:W-:-:S03]  /*0170*/  IMAD R2, R7, R3, R0 ;  /* 0x0000000307027224 */ /* 0x000fc600078e0200 */
[----:B------:R-:W-:Y:S01]  /*0180*/  ISETP.GE.OR P2, PT, R0, UR4, P1 ;  /* 0x0000000400007c0c */ /* 0x000fe20008f46670 */
[C---:B--2---:R-:W-:Y:S02]  /*0190*/  IMAD R10, R11.reuse, 0x3, R0 ;  /* 0x000000030b0a7824 */ /* 0x044fe400078e0200 */
[----:B------:R-:W-:-:S03]  /*01a0*/  IMAD R2, R11, 0x3, R2 ;  /* 0x000000030b027824 */ /* 0x000fc600078e0202 */
[----:B------:R-:W-:Y:S01]  /*01b0*/  ISETP.GE.AND P0, PT, R10, R3, PT ;  /* 0x000000030a00720c */ /* 0x000fe20003f06270 */
[----:B---3--:R-:W-:-:S06]  /*01c0*/  IMAD.WIDE R4, R2, 0x4, R4 ;  /* 0x0000000402047825 */ /* 0x008fcc00078e0204 */
[----:B------:R-:W1:Y:S01]  /*01d0*/  @!P2 LDC.64 R14, c[0x0][0x380] ;  /* 0x0000e000ff0eab82 */ /* 0x000e620000000a00 */
[----:B------:R-:W-:-:S13]  /*01e0*/  ISETP.GE.OR P0, PT, R7, UR4, P0 ;  /* 0x0000000407007c0c */ /* 0x000fda0008706670 */
[----:B------:R-:W2:Y:S01]  /*01f0*/  @!P0 LDG.E R19, desc[UR6][R4.64] ;  /* 0x0000000604138981 */ /* 0x000ea2000c1e1900 */
[----:B-1----:R-:W-:-:S05]  /*0200*/  @!P2 IMAD.WIDE.U32 R14, R6, 0x4, R14 ;  /* 0x00000004060ea825 */ /* 0x002fca00078e000e */
[----:B------:R-:W3:Y:S01]  /*0210*/  @!P2 LDG.E R17, desc[UR6][R14.64] ;  /* 0x000000060e11a981 */ /* 0x000ee2000c1e1900 */
[----:B------:R-:W-:Y:S01]  /*0220*/  IMAD R11, R7, 0xc, R13 ;  /* 0x0000000c070b7824 */ /* 0x000fe200078e020d */
[----:B------:R-:W-:Y:S02]  /*0230*/  LEA R12, R0, R13, 0x2 ;  /* 0x0000000d000c7211 */ /* 0x000fe400078e10ff */
[----:B--2---:R-:W-:Y:S04]  /*0240*/  STS [R8+0x24], R19 ;  /* 0x0000241308007388 */ /* 0x004fe80000000800 */
[----:B---3--:R-:W-:Y:S01]  /*0250*/  STS [R8], R17 ;  /* 0x0000001108007388 */ /* 0x008fe20000000800 */
[----:B------:R-:W-:Y:S06]  /*0260*/  BAR.SYNC.DEFER_BLOCKING 0x0 ;  /* 0x0000000000007b1d */ /* 0x000fec0000010000 */
[----:B------:R-:W-:Y:S04]  /*0270*/  LDS R13, [R8+0x6c] ;  /* 0x00006c00080d7984 */ /* 0x000fe80000000800 */
[----:B------:R-:W-:Y:S04]  /*0280*/  LDS R16, [R11] ;  /* 0x000000000b107984 */ /* 0x000fe80000000800 */
[----:B------:R-:W1:Y:S02]  /*0290*/  LDS R18, [R12+0x24] ;  /* 0x000024000c127984 */ /* 0x000e640000000800 */
[----:B-1----:R-:W-:-:S05]  /*02a0*/  FFMA R13, R16, R18, R13 ;  /* 0x00000012100d7223 */ /* 0x002fca000000000d */
[----:B------:R-:W-:Y:S04]  /*02b0*/  STS [R8+0x6c], R13 ;  /* 0x00006c0d08007388 */ /* 0x000fe80000000800 */
[----:B------:R-:W-:Y:S04]  /*02c0*/  LDS R14, [R11+0x4] ;  /* 0x000004000b0e7984 */ /* 0x000fe80000000800 */
[----:B------:R-:W1:Y:S02]  /*02d0*/  LDS R15, [R12+0x30] ;  /* 0x000030000c0f7984 */ /* 0x000e640000000800 */
[----:B-1----:R-:W-:-:S05]  /*02e0*/  FFMA R15, R14, R15, R13 ;  /* 0x0000000f0e0f7223 */ /* 0x002fca000000000d */
[----:B------:R-:W-:Y:S04]  /*02f0*/  STS [R8+0x6c], R15 ;  /* 0x00006c0f08007388 */ /* 0x000fe80000000800 */
[----:B------:R-:W-:Y:S04]  /*0300*/  LDS R16, [R11+0x8] ;  /* 0x000008000b107984 */ /* 0x000fe80000000800 */
[----:B------:R-:W1:Y:S01]  /*0310*/  LDS R17, [R12+0x3c] ;  /* 0x00003c000c117984 */ /* 0x000e620000000800 */
[----:B------:R-:W-:-:S04]  /*0320*/  IADD3 R14, PT, PT, R10, 0x3, RZ ;  /* 0x000000030a0e7810 */ /* 0x000fc80007ffe0ff */
[----:B------:R-:W-:Y:S01]  /*0330*/  ISETP.GE.AND P0, PT, R14, R3, PT ;  /* 0x000000030e00720c */ /* 0x000fe20003f06270 */
[----:B------:R-:W-:-:S03]  /*0340*/  HFMA2 R13, -RZ, RZ, 0, 0 ;  /* 0x00000000ff0d7431 */ /* 0x000fc600000001ff */
[----:B------:R-:W-:Y:S01]  /*0350*/  ISETP.GE.OR P0, PT, R7, UR4, P0 ;  /* 0x0000000407007c0c */ /* 0x000fe20008706670 */
[----:B-1----:R-:W-:-:S05]  /*0360*/  FFMA R17, R16, R17, R15 ;  /* 0x0000001110117223 */ /* 0x002fca000000000f */
[----:B------:R-:W-:Y:S01]  /*0370*/  STS [R8+0x6c], R17 ;  /* 0x00006c1108007388 */ /* 0x000fe20000000800 */
[----:B------:R-:W-:Y:S06]  /*0380*/  BAR.SYNC.DEFER_BLOCKING 0x0 ;  /* 0x0000000000007b1d */ /* 0x000fec0000010000 */
[----:B------:R-:W2:Y:S01]  /*0390*/  @!P0 LDG.E R13, desc[UR6][R4.64+0xc] ;  /* 0x00000c06040d8981 */ /* 0x000ea2000c1e1900 */
[----:B------:R-:W-:-:S04]  /*03a0*/  UIADD3 UR4, UPT, UPT, UR4, 0x2, URZ ;  /* 0x0000000204047890 */ /* 0x000fc8000fffe0ff */
[----:B------:R-:W-:-:S04]  /*03b0*/  UIMAD.WIDE.U32 UR4, UR4, -0x55555555, URZ ;  /* 0xaaaaaaab040478a5 */ /* 0x000fc8000f8e00ff */
[----:B------:R-:W-:-:S04]  /*03c0*/  USHF.R.U32.HI UR4, URZ, 0x1, UR5 ;  /* 0x00000001ff047899 */ /* 0x000fc80008011605 */
[----:B------:R-:W-:-:S04]  /*03d0*/  UIADD3 UR4, UPT, UPT, -UR4, 0x1, URZ ;  /* 0x0000000104047890 */ /* 0x000fc8000fffe1ff */
[----:B------:R-:W-:Y:S01]  /*03e0*/  UISETP.NE.AND UP0, UPT, UR4, URZ, UPT ;  /* 0x000000ff0400728c */ /* 0x000fe2000bf05270 */
[----:B--2---:R-:W-:Y:S01]  /*03f0*/  STS [R8+0x24], R13 ;  /* 0x0000240d08007388 */ /* 0x004fe20000000800 */
        /* <DEDUP_REMOVED lines=12> */
[----:B------:R-:W-:Y:S02]  /*04c0*/  IMAD R18, R3, 0x3, R2 ;  /* 0x0000000303127824 */ /* 0x000fe400078e0202 */
[----:B-1----:R-:W-:-:S05]  /*04d0*/  FFMA R5, R4, R5, R17 ;  /* 0x0000000504057223 */ /* 0x002fca0000000011 */
[----:B------:R1:W-:Y:S01]  /*04e0*/  STS [R8+0x90], R5 ;  /* 0x0000900508007388 */ /* 0x0003e20000000800 */
[----:B------:R-:W-:Y:S06]  /*04f0*/  BAR.SYNC.DEFER_BLOCKING 0x0 ;  /* 0x0000000000007b1d */ /* 0x000fec0000010000 */
[----:B------:R-:W-:Y:S05]  /*0500*/  BRA.U !UP0, `(.L_x_0) ;  /* 0x0000000108f07547 */ /* 0x000fea000b800000 */
[----:B------:R-:W2:Y:S01]  /*0510*/  LDC R13, c[0x0][0x39c] ;  /* 0x0000e700ff0d7b82 */ /* 0x000ea20000000800 */
[----:B------:R-:W-:Y:S01]  /*0520*/  IADD3 R15, PT, PT, R7, 0x3, RZ ;  /* 0x00000003070f7810 */ /* 0x000fe20007ffe0ff */
[----:B------:R-:W-:Y:S01]  /*0530*/  VIADD R17, R6, 0x3 ;  /* 0x0000000306117836 */ /* 0x000fe20000000000 */
[----:B------:R-:W-:Y:S01]  /*0540*/  IADD3 R16, PT, PT, R0, 0x3, RZ ;  /* 0x0000000300107810 */ /* 0x000fe20007ffe0ff */
[----:B------:R-:W3:Y:S04]  /*0550*/  LDCU UR5, c[0x0][0x3a0] ;  /* 0x00007400ff0577ac */ /* 0x000ee80008000800 */
[----:B------:R-:W4:Y:S02]  /*0560*/  LDC.64 R2, c[0x0][0x388] ;  /* 0x0000e200ff027b82 */ /* 0x000f240000000a00 */
.L_x_1:
[----:B---3--:R-:W-:Y:S01]  /*0570*/  ISETP.GE.OR P2, PT, R16, UR5, P1 ;  /* 0x0000000510007c0c */ /* 0x008fe20008f46670 */
[----:B------:R-:W-:Y:S01]  /*0580*/  HFMA2 R25, -RZ, RZ, 0, 0 ;  /* 0x00000000ff197431 */ /* 0x000fe200000001ff */
[----:B--2---:R-:W-:Y:S01]  /*0590*/  ISETP.GE.AND P0, PT, R10, R13, PT ;  /* 0x0000000d0a00720c */ /* 0x004fe20003f06270 */
[----:B-1--4-:R-:W-:Y:S01]  /*05a0*/  IMAD.WIDE R4, R18, 0x4, R2 ;  /* 0x0000000412047825 */ /* 0x012fe200078e0202 */
[----:B------:R-:W-:Y:S02]  /*05b0*/  MOV R23, RZ ;  /* 0x000000ff00177202 */ /* 0x000fe40000000f00 */
[----:B------:R-:W-:-:S07]  /*05c0*/  ISETP.GE.OR P0, PT, R15, UR5, P0 ;  /* 0x000000050f007c0c */ /* 0x000fce0008706670 */
[----:B------:R-:W1:Y:S06]  /*05d0*/  @!P2 LDC.64 R6, c[0x0][0x380] ;  /* 0x0000e000ff06ab82 */ /* 0x000e6c0000000a00 */
[----:B------:R-:W2:Y:S01]  /*05e0*/  @!P0 LDG.E R25, desc[UR6][R4.64] ;  /* 0x0000000604198981 */ /* 0x000ea2000c1e1900 */
[----:B-1----:R-:W-:-:S05]  /*05f0*/  @!P2 IMAD.WIDE.U32 R6, R17, 0x4, R6 ;  /* 0x000000041106a825 */ /* 0x002fca00078e0006 */
[----:B------:R-:W3:Y:S01]  /*0600*/  @!P2 LDG.E R23, desc[UR6][R6.64] ;  /* 0x000000060617a981 */ /* 0x000ee2000c1e1900 */
[----:B------:R-:W-:-:S04]  /*0610*/  ISETP.GE.AND P0, PT, R14, R13, PT ;  /* 0x0000000d0e00720c */ /* 0x000fc80003f06270 */
[----:B------:R-:W-:Y:S01]  /*0620*/  ISETP.GE.OR P0, PT, R15, UR5, P0 ;  /* 0x000000050f007c0c */ /* 0x000fe20008706670 */
        /* <DEDUP_REMOVED lines=14> */
[----:B------:R-:W-:Y:S02]  /*0710*/  IMAD.MOV.U32 R25, RZ, RZ, RZ ;  /* 0x000000ffff197224 */ /* 0x000fe400078e00ff */
[----:B-1----:R-:W-:-:S05]  /*0720*/  FFMA R23, R6, R7, R21 ;  /* 0x0000000706177223 */ /* 0x002fca0000000015 */
[----:B------:R-:W-:Y:S01]  /*0730*/  STS [R8+0x6c], R23 ;  /* 0x00006c1708007388 */ /* 0x000fe20000000800 */
[----:B------:R-:W-:Y:S06]  /*0740*/  BAR.SYNC.DEFER_BLOCKING 0x0 ;  /* 0x0000000000007b1d */ /* 0x000fec0000010000 */
[----:B------:R-:W2:Y:S01]  /*0750*/  @!P0 LDG.E R25, desc[UR6][R4.64+0xc] ;  /* 0x00000c0604198981 */ /* 0x000ea2000c1e1900 */
[----:B------:R-:W-:-:S04]  /*0760*/  UIADD3 UR4, UPT, UPT, UR4, 0x1, URZ ;  /* 0x0000000104047890 */ /* 0x000fc8000fffe0ff */
[----:B------:R-:W-:Y:S01]  /*0770*/  UISETP.NE.AND UP0, UPT, UR4, URZ, UPT ;  /* 0x000000ff0400728c */ /* 0x000fe2000bf05270 */
[----:B------:R-:W-:Y:S01]  /*0780*/  IMAD R18, R13, 0x3, R18 ;  /* 0x000000030d127824 */ /* 0x000fe200078e0212 */
[----:B------:R-:W-:Y:S02]  /*0790*/  IADD3 R16, PT, PT, R16, 0x3, RZ ;  /* 0x0000000310107810 */ /* 0x000fe40007ffe0ff */
[----:B------:R-:W-:Y:S02]  /*07a0*/  IADD3 R15, PT, PT, R15, 0x3, RZ ;  /* 0x000000030f0f7810 */ /* 0x000fe40007ffe0ff */
[----:B------:R-:W-:Y:S01]  /*07b0*/  IADD3 R17, PT, PT, R17, 0x3, RZ ;  /* 0x0000000311117810 */ /* 0x000fe20007ffe0ff */
        /* <DEDUP_REMOVED lines=12> */
[----:B------:R-:W1:Y:S02]  /*0880*/  LDS R5, [R12+0x3c] ;  /* 0x00003c000c057984 */ /* 0x000e640000000800 */
[----:B-1----:R-:W-:-:S05]  /*0890*/  FFMA R5, R4, R5, R19 ;  /* 0x0000000504057223 */ /* 0x002fca0000000013 */
[----:B------:R1:W-:Y:S01]  /*08a0*/  STS [R8+0x90], R5 ;  /* 0x0000900508007388 */ /* 0x0003e20000000800 */
[----:B------:R-:W-:Y:S06]  /*08b0*/  BAR.SYNC.DEFER_BLOCKING 0x0 ;  /* 0x0000000000007b1d */ /* 0x000fec0000010000 */
[----:B------:R-:W-:Y:S05]  /*08c0*/  BRA.U UP0, `(.L_x_1) ;  /* 0xfffffffd00287547 */ /* 0x000fea000b83ffff */
.L_x_0:
[----:B------:R-:W2:Y:S01]  /*08d0*/  S2R R3, SR_CTAID.X ;  /* 0x0000000000037919 */ /* 0x000ea20000002500 */
[----:B------:R-:W1:Y:S01]  /*08e0*/  LDCU.64 UR8, c[0x0][0x398] ;  /* 0x00007300ff0877ac */ /* 0x000e620008000a00 */
[----:B--2---:R-:W-:Y:S02]  /*08f0*/  IMAD R0, R3, 0x3, R0 ;  /* 0x0000000303007824 */ /* 0x004fe400078e0200 */
[----:B------:R-:W2:Y:S02]  /*0900*/  LDC.64 R2, c[0x0][0x390] ;  /* 0x0000e400ff027b82 */ /* 0x000ea40000000a00 */
[C---:B-1----:R-:W-:Y:S01]  /*0910*/  IMAD R5, R9.reuse, UR9, R0 ;  /* 0x0000000909057c24 */ /* 0x042fe2000f8e0200 */
[C---:B------:R-:W-:Y:S02]  /*0920*/  ISETP.GE.AND P0, PT, R0.reuse, UR9, PT ;  /* 0x0000000900007c0c */ /* 0x040fe4000bf06270 */
[----:B------:R-:W-:Y:S02]  /*0930*/  IADD3 R4, PT, PT, R0, 0x3, RZ ;  /* 0x0000000300047810 */ /* 0x000fe40007ffe0ff */
[----:B------:R-:W-:-:S02]  /*0940*/  ISETP.LT.AND P0, PT, R9, UR8, !P0 ;  /* 0x0000000809007c0c */ /* 0x000fc4000c701270 */
[----:B------:R-:W-:-:S04]  /*0950*/  ISETP.GE.AND P1, PT, R4, UR9, PT ;  /* 0x0000000904007c0c */ /* 0x000fc8000bf26270 */
[----:B------:R-:W-:-:S07]  /*0960*/  ISETP.GE.OR P1, PT, R9, UR8, P1 ;  /* 0x0000000809007c0c */ /* 0x000fce0008f26670 */
[----:B------:R-:W1:Y:S01]  /*0970*/  @P0 LDS R7, [R8+0x6c] ;  /* 0x00006c0008070984 */ /* 0x000e620000000800 */
[----:B--2---:R-:W-:-:S05]  /*0980*/  IMAD.WIDE R2, R5, 0x4, R2 ;  /* 0x0000000405027825 */ /* 0x004fca00078e0202 */
[----:B-1----:R1:W-:Y:S01]  /*0990*/  @P0 STG.E desc[UR6][R2.64], R7 ;  /* 0x0000000702000986 */ /* 0x0023e2000c101906 */
[----:B------:R-:W-:Y:S05]  /*09a0*/  @P1 EXIT ;  /* 0x000000000000194d */ /* 0x000fea0003800000 */
[----:B------:R-:W2:Y:S04]  /*09b0*/  LDS R5, [R8+0x90] ;  /* 0x0000900008057984 */ /* 0x000ea80000000800 */
[----:B--2---:R-:W-:Y:S01]  /*09c0*/  STG.E desc[UR6][R2.64+0xc], R5 ;  /* 0x00000c0502007986 */ /* 0x004fe2000c101906 */
[----:B------:R-:W-:Y:S05]  /*09d0*/  EXIT ;  /* 0x000000000000794d */ /* 0x000fea0003800000 */
.L_x_2:
[----:B------:R-:W-:-:S00]  /*09e0*/  BRA `(.L_x_2) ;  /* 0xfffffffc00fc7947 */ /* 0x000fc0000383ffff */
[----:B------:R-:W-:-:S00]  /*09f0*/  NOP ;  /* 0x0000000000007918 */ /* 0x000fc00000000000 */
        /* <DEDUP_REMOVED lines=8> */
.L_x_3:


//--------------------- .nv.shared._Z14gpu_matrixmultPfS_S_iiiii --------------------------
	.section	.nv.shared._Z14gpu_matrixmultPfS_S_iiiii,"aw",@nobits
	.sectionflags	@""
	.align	16
	.zero		1024


//--------------------- .nv.shared.reserved.0     --------------------------
	.section	.nv.shared.reserved.0,"aw",@nobits
	.weak		__nv_reservedSMEM_offset_0_alias
	.size		__nv_reservedSMEM_offset_0_alias, 0, 64
	.other		__nv_reservedSMEM_offset_0_alias,@"STO_CUDA_RESERVED_SHARED STV_DEFAULT"
__nv_reservedSMEM_offset_0_alias:
	.zero		0
	.zero		64


//--------------------- .nv.constant0._Z14gpu_matrixmultPfS_S_iiiii --------------------------
	.section	.nv.constant0._Z14gpu_matrixmultPfS_S_iiiii,"a",@progbits
	.sectionflags	@""
	.align	4
.nv.constant0._Z14gpu_matrixmultPfS_S_iiiii:
	.zero		940


//--------------------- SYMBOLS --------------------------

	.type		.nv.reservedSmem.offset0,@object
	.size		.nv.reservedSmem.offset0,0x4
	.type		.nv.reservedSmem.cap,@object
	.size		.nv.reservedSmem.cap,0x4
